//
// Generated by NVIDIA NVVM Compiler
//
// Compiler Build ID: CL-36424714
// Cuda compilation tools, release 13.0, V13.0.88
// Based on NVVM 20.0.0
//

.version 9.0
.target sm_100
.address_size 64

	// .globl	_Z11hello_worldv
.extern .func  (.param .b32 func_retval0) vprintf
(
	.param .b64 vprintf_param_0,
	.param .b64 vprintf_param_1
)
;
.global .align 1 .b8 $str[29] = {91, 32, 37, 100, 32, 93, 32, 72, 101, 108, 108, 111, 32, 119, 111, 114, 108, 100, 32, 102, 114, 111, 109, 32, 71, 80, 85, 10};

.visible .entry _Z11hello_worldv()
{
	.local .align 8 .b8 	__local_depot0[8];
	.reg .b64 	%SP;
	.reg .b64 	%SPL;
	.reg .b32 	%r<7>;
	.reg .b64 	%rd<5>;

	mov.u64 	%SPL, __local_depot0;
	cvta.local.u64 	%SP, %SPL;
	add.u64 	%rd1, %SP, 0;
	add.u64 	%rd2, %SPL, 0;
	mov.u32 	%r1, %ctaid.x;
	mov.u32 	%r2, %ntid.x;
	mov.u32 	%r3, %tid.x;
	mad.lo.s32 	%r4, %r1, %r2, %r3;
	st.local.u32 	[%rd2], %r4;
	mov.u64 	%rd3, $str;
	cvta.global.u64 	%rd4, %rd3;
	{ // callseq 0, 0
	.param .b64 param0;
	st.param.b64 	[param0], %rd4;
	.param .b64 param1;
	st.param.b64 	[param1], %rd1;
	.param .b32 retval0;
	call.uni (retval0), 
	vprintf, 
	(
	param0, 
	param1
	);
	ld.param.b32 	%r5, [retval0];
	} // callseq 0
	ret;

}


// ===== COMPILED SASS (sm_100) =====

	.target	sm_100

	.elftype	@"ET_EXEC"


//--------------------- .note.nv.tkinfo           --------------------------
	.section	.note.nv.tkinfo,"",@"SHT_NOTE"
	.sectionflags	@"SHF_NOTE_NV_TKINFO"
	.tkinfo
        /*0018*/ 	.word	0x00000002
        /*0030*/ 	.string	""
        /*0030*/ 	.string	"ptxas"
        /*0030*/ 	.string	"Cuda compilation tools, release 13.0, V13.0.88"
        /*0030*/ 	.string	"Build cuda_13.0.r13.0/compiler.36424714_0"
        /*0030*/ 	.string	"-arch sm_100 -m 64 "



//--------------------- .note.nv.cuinfo           --------------------------
	.section	.note.nv.cuinfo,"",@"SHT_NOTE"
	.sectionflags	@"SHF_NOTE_NV_CUINFO"
        /*0018*/ 	.short	0x0002
        /*001a*/ 	.short	0x0064
        /*001c*/ 	.short	0x0082
	.zero		2


//--------------------- .nv.info                  --------------------------
	.section	.nv.info,"",@"SHT_CUDA_INFO"
	.align	4


	//----- nvinfo : EIATTR_REGCOUNT
	.align		4
        /*0000*/ 	.byte	0x04, 0x2f
        /*0002*/ 	.short	(.L_2 - .L_1)
	.align		4
.L_1:
        /*0004*/ 	.word	index@(_Z11hello_worldv)
        /*0008*/ 	.word	0x00000018


	//----- nvinfo : EIATTR_FRAME_SIZE
	.align		4
.L_2:
        /*000c*/ 	.byte	0x04, 0x11
        /*000e*/ 	.short	(.L_4 - .L_3)
	.align		4
.L_3:
        /*0010*/ 	.word	index@(_Z11hello_worldv)
        /*0014*/ 	.word	0x00000008


	//----- nvinfo : EIATTR_MIN_STACK_SIZE
	.align		4
.L_4:
        /*0018*/ 	.byte	0x04, 0x12
        /*001a*/ 	.short	(.L_6 - .L_5)
	.align		4
.L_5:
        /*001c*/ 	.word	index@(_Z11hello_worldv)
        /*0020*/ 	.word	0x00000008
.L_6:


//--------------------- .nv.compat                --------------------------
	.section	.nv.compat,"",@"SHT_CUDA_COMPAT_INFO"
	.align	4
        /*0000*/ 	.byte	0x02, 0x09, 0x00, 0x00, 0x02, 0x02, 0x01, 0x00, 0x02, 0x05, 0x05, 0x00, 0x03, 0x07, 0x01, 0x01
        /*0010*/ 	.byte	0x02, 0x03, 0x00, 0x00, 0x02, 0x06, 0x01, 0x00, 0x04, 0x0b, 0x08, 0x00, 0x09, 0x00, 0x00, 0x00
        /*0020*/ 	.byte	0x00, 0x00, 0x00, 0x00


//--------------------- .nv.info._Z11hello_worldv --------------------------
	.section	.nv.info._Z11hello_worldv,"",@"SHT_CUDA_INFO"
	.sectionflags	@""
	.align	4


	//----- nvinfo : EIATTR_CUDA_API_VERSION
	.align		4
        /*0000*/ 	.byte	0x04, 0x37
        /*0002*/ 	.short	(.L_8 - .L_7)
.L_7:
        /*0004*/ 	.word	0x00000082


	//----- nvinfo : EIATTR_SPARSE_MMA_MASK
	.align		4
.L_8:
        /*0008*/ 	.byte	0x03, 0x50
        /*000a*/ 	.short	0x0000


	//----- nvinfo : EIATTR_MAXREG_COUNT
	.align		4
        /*000c*/ 	.byte	0x03, 0x1b
        /*000e*/ 	.short	0x00ff


	//----- nvinfo : EIATTR_EXTERNS
	.align		4
        /*0010*/ 	.byte	0x04, 0x0f
        /*0012*/ 	.short	(.L_10 - .L_9)


	//   ....[0]....
	.align		4
.L_9:
        /*0014*/ 	.word	index@(vprintf)


	//----- nvinfo : EIATTR_MERCURY_ISA_VERSION
	.align		4
.L_10:
        /*0018*/ 	.byte	0x03, 0x5f
        /*001a*/ 	.short	0x0101


	//----- nvinfo : EIATTR_VRC_CTA_INIT_COUNT
	.align		4
        /*001c*/ 	.byte	0x02, 0x4a
	.zero		1
	.zero		1


	//----- nvinfo : EIATTR_SYSCALL_OFFSETS
	.align		4
        /*0020*/ 	.byte	0x04, 0x46
        /*0022*/ 	.short	(.L_12 - .L_11)


	//   ....[0]....
.L_11:
        /*0024*/ 	.word	0x00000110


	//----- nvinfo : EIATTR_EXIT_INSTR_OFFSETS
	.align		4
.L_12:
        /*0028*/ 	.byte	0x04, 0x1c
        /*002a*/ 	.short	(.L_14 - .L_13)


	//   ....[0]....
.L_13:
        /*002c*/ 	.word	0x00000120


	//----- nvinfo : EIATTR_SW_WAR
	.align		4
.L_14:
        /*0030*/ 	.byte	0x04, 0x36
        /*0032*/ 	.short	(.L_16 - .L_15)
.L_15:
        /*0034*/ 	.word	0x00000008
.L_16:


//--------------------- .nv.callgraph             --------------------------
	.section	.nv.callgraph,"",@"SHT_CUDA_CALLGRAPH"
	.align	4
	.sectionentsize	8
	.align		4
        /*0000*/ 	.word	0x00000000
	.align		4
        /*0004*/ 	.word	0xffffffff
	.align		4
        /*0008*/ 	.word	index@(_Z11hello_worldv)
	.align		4
        /*000c*/ 	.word	index@(vprintf)
	.align		4
        /*0010*/ 	.word	0x00000000
	.align		4
        /*0014*/ 	.word	0xfffffffe
	.align		4
        /*0018*/ 	.word	0x00000000
	.align		4
        /*001c*/ 	.word	0xfffffffd
	.align		4
        /*0020*/ 	.word	0x00000000
	.align		4
        /*0024*/ 	.word	0xfffffffc


//--------------------- .nv.constant4             --------------------------
	.section	.nv.constant4,"a",@progbits
	.align	8
	.align		8
.nv.constant4:
        /*0000*/ 	.dword	vprintf
	.align		8
        /*0008*/ 	.dword	$str


//--------------------- .text._Z11hello_worldv    --------------------------
	.section	.text._Z11hello_worldv,"ax",@progbits
	.align	128
        .global         _Z11hello_worldv
        .type           _Z11hello_worldv,@function
        .size           _Z11hello_worldv,(.L_x_2 - _Z11hello_worldv)
        .other          _Z11hello_worldv,@"STO_CUDA_ENTRY STV_DEFAULT"
_Z11hello_worldv:
.text._Z11hello_worldv:
[----:B------:R-:W0:Y:S01]  /*0000*/  LDC R1, c[0x0][0x37c] ;  /* 0x0000df00ff017b82 */ /* 0x000e220000000800 */
[----:B------:R-:W1:Y:S01]  /*0010*/  S2R R3, SR_TID.X ;  /* 0x0000000000037919 */ /* 0x000e620000002100 */
[----:B------:R-:W2:Y:S06]  /*0020*/  LDCU UR5, c[0x0][0x2fc] ;  /* 0x00005f80ff0577ac */ /* 0x000eac0008000800 */
[----:B------:R-:W1:Y:S01]  /*0030*/  S2UR UR6, SR_CTAID.X ;  /* 0x00000000000679c3 */ /* 0x000e620000002500 */
[----:B------:R-:W-:Y:S01]  /*0040*/  MOV R2, 0x0 ;  /* 0x0000000000027802 */ /* 0x000fe20000000f00 */
[----:B0-----:R-:W-:Y:S01]  /*0050*/  VIADD R1, R1, 0xfffffff8 ;  /* 0xfffffff801017836 */ /* 0x001fe20000000000 */
[----:B------:R-:W0:Y:S05]  /*0060*/  LDCU UR4, c[0x0][0x2f8] ;  /* 0x00005f00ff0477ac */ /* 0x000e2a0008000800 */
[----:B------:R-:W1:Y:S01]  /*0070*/  LDC R0, c[0x0][0x360] ;  /* 0x0000d800ff007b82 */ /* 0x000e620000000800 */
[----:B0-----:R-:W-:-:S05]  /*0080*/  IADD3 R6, P0, PT, R1, UR4, RZ ;  /* 0x0000000401067c10 */ /* 0x001fca000ff1e0ff */
[----:B--2---:R-:W-:Y:S02]  /*0090*/  IMAD.X R7, RZ, RZ, UR5, P0 ;  /* 0x00000005ff077e24 */ /* 0x004fe400080e06ff */
[----:B-1----:R-:W-:Y:S01]  /*00a0*/  IMAD R0, R0, UR6, R3 ;  /* 0x0000000600007c24 */ /* 0x002fe2000f8e0203 */
[----:B------:R-:W0:Y:S01]  /*00b0*/  LDCU.64 UR6, c[0x4][0x8] ;  /* 0x01000100ff0677ac */ /* 0x000e220008000a00 */
[----:B------:R-:W1:Y:S03]  /*00c0*/  LDC.64 R2, c[0x4][R2] ;  /* 0x0100000002027b82 */ /* 0x000e660000000a00 */
[----:B------:R2:W-:Y:S01]  /*00d0*/  STL [R1], R0 ;  /* 0x0000000001007387 */ /* 0x0005e20000100800 */
[----:B0-----:R-:W-:Y:S01]  /*00e0*/  IMAD.U32 R4, RZ, RZ, UR6 ;  /* 0x00000006ff047e24 */ /* 0x001fe2000f8e00ff */
[----:B--2---:R-:W-:-:S07]  /*00f0*/  MOV R5, UR7 ;  /* 0x0000000700057c02 */ /* 0x004fce0008000f00 */
[----:B------:R-:W-:-:S07]  /*0100*/  LEPC R20, `(.L_x_0) ;  /* 0x000000001014794e */ /* 0x000fce0000000000 */
[----:B-1----:R-:W-:Y:S05]  /*0110*/  CALL.ABS.NOINC R2 ;  /* 0x0000000002007343 */ /* 0x002fea0003c00000 */
.L_x_0:
[----:B------:R-:W-:Y:S05]  /*0120*/  EXIT ;  /* 0x000000000000794d */ /* 0x000fea0003800000 */
.L_x_1:
[----:B------:R-:W-:-:S00]  /*0130*/  BRA `(.L_x_1) ;  /* 0xfffffffc00fc7947 */ /* 0x000fc0000383ffff */
[----:B------:R-:W-:-:S00]  /*0140*/  NOP ;  /* 0x0000000000007918 */ /* 0x000fc00000000000 */
        /* <DEDUP_REMOVED lines=11> */
.L_x_2:


//--------------------- .nv.global.init           --------------------------
	.section	.nv.global.init,"aw",@progbits
.nv.global.init:
	.type		$str,@object
	.size		$str,(.L_0 - $str)
$str:
        /*0000*/ 	.byte	0x5b, 0x20, 0x25, 0x64, 0x20, 0x5d, 0x20, 0x48, 0x65, 0x6c, 0x6c, 0x6f, 0x20, 0x77, 0x6f, 0x72
        /*0010*/ 	.byte	0x6c, 0x64, 0x20, 0x66, 0x72, 0x6f, 0x6d, 0x20, 0x47, 0x50, 0x55, 0x0a, 0x00
.L_0:


//--------------------- .nv.shared.reserved.0     --------------------------
	.section	.nv.shared.reserved.0,"aw",@nobits
	.weak		__nv_reservedSMEM_offset_0_alias
	.size		__nv_reservedSMEM_offset_0_alias, 0, 64
	.other		__nv_reservedSMEM_offset_0_alias,@"STO_CUDA_RESERVED_SHARED STV_DEFAULT"
__nv_reservedSMEM_offset_0_alias:
	.zero		0
	.zero		64


//--------------------- .nv.constant0._Z11hello_worldv --------------------------
	.section	.nv.constant0._Z11hello_worldv,"a",@progbits
	.sectionflags	@""
	.align	4
.nv.constant0._Z11hello_worldv:
	.zero		896


//--------------------- SYMBOLS --------------------------

	.type		.nv.reservedSmem.offset0,@object
	.size		.nv.reservedSmem.offset0,0x4
	.type		vprintf,@function
